//
// Generated by NVIDIA NVVM Compiler
//
// Compiler Build ID: CL-36424714
// Cuda compilation tools, release 13.0, V13.0.88
// Based on NVVM 20.0.0
//

.version 9.0
.target sm_100
.address_size 64

	// .globl	_Z11calc_matrixPiii
.global .align 4 .u32 g_mutex;
.global .align 4 .u32 g_mutex_sync;

.visible .entry _Z11calc_matrixPiii(
	.param .u64 .ptr .align 1 _Z11calc_matrixPiii_param_0,
	.param .u32 _Z11calc_matrixPiii_param_1,
	.param .u32 _Z11calc_matrixPiii_param_2
)
{
	.reg .pred 	%p<3>;
	.reg .b32 	%r<15>;
	.reg .b64 	%rd<5>;

	ld.param.u64 	%rd1, [_Z11calc_matrixPiii_param_0];
	mov.u32 	%r3, %ctaid.y;
	mov.u32 	%r4, %ntid.y;
	mov.u32 	%r5, %tid.y;
	mad.lo.s32 	%r1, %r3, %r4, %r5;
	mov.u32 	%r2, %tid.x;
	mul.lo.s32 	%r6, %r2, %r4;
	or.b32  	%r7, %r6, %r5;
	setp.ne.s32 	%p1, %r7, 0;
	@%p1 bra 	$L__BB0_3;
	atom.global.add.u32 	%r8, [g_mutex_sync], 1;
$L__BB0_2:
	ld.volatile.global.u32 	%r9, [g_mutex_sync];
	setp.ne.s32 	%p2, %r9, 1;
	@%p2 bra 	$L__BB0_2;
$L__BB0_3:
	mov.u32 	%r10, %nctaid.x;
	cvta.to.global.u64 	%rd2, %rd1;
	bar.sync 	0;
	mov.u32 	%r11, %ctaid.x;
	mad.lo.s32 	%r12, %r1, %r10, %r11;
	mov.u32 	%r13, %ntid.x;
	mad.lo.s32 	%r14, %r12, %r13, %r2;
	mul.wide.s32 	%rd3, %r14, 4;
	add.s64 	%rd4, %rd2, %rd3;
	st.global.u32 	[%rd4], %r10;
	ret;

}


// ===== COMPILED SASS (sm_100) =====

	.target	sm_100

	.elftype	@"ET_EXEC"


//--------------------- .note.nv.tkinfo           --------------------------
	.section	.note.nv.tkinfo,"",@"SHT_NOTE"
	.sectionflags	@"SHF_NOTE_NV_TKINFO"
	.tkinfo
        /*0018*/ 	.word	0x00000002
        /*0030*/ 	.string	""
        /*0030*/ 	.string	"ptxas"
        /*0030*/ 	.string	"Cuda compilation tools, release 13.0, V13.0.88"
        /*0030*/ 	.string	"Build cuda_13.0.r13.0/compiler.36424714_0"
        /*0030*/ 	.string	"-arch sm_100 -m 64 "



//--------------------- .note.nv.cuinfo           --------------------------
	.section	.note.nv.cuinfo,"",@"SHT_NOTE"
	.sectionflags	@"SHF_NOTE_NV_CUINFO"
        /*0018*/ 	.short	0x0002
        /*001a*/ 	.short	0x0064
        /*001c*/ 	.short	0x0082
	.zero		2


//--------------------- .nv.info                  --------------------------
	.section	.nv.info,"",@"SHT_CUDA_INFO"
	.align	4


	//----- nvinfo : EIATTR_REGCOUNT
	.align		4
        /*0000*/ 	.byte	0x04, 0x2f
        /*0002*/ 	.short	(.L_3 - .L_2)
	.align		4
.L_2:
        /*0004*/ 	.word	index@(_Z11calc_matrixPiii)
        /*0008*/ 	.word	0x0000000c


	//----- nvinfo : EIATTR_FRAME_SIZE
	.align		4
.L_3:
        /*000c*/ 	.byte	0x04, 0x11
        /*000e*/ 	.short	(.L_5 - .L_4)
	.align		4
.L_4:
        /*0010*/ 	.word	index@(_Z11calc_matrixPiii)
        /*0014*/ 	.word	0x00000000


	//----- nvinfo : EIATTR_MIN_STACK_SIZE
	.align		4
.L_5:
        /*0018*/ 	.byte	0x04, 0x12
        /*001a*/ 	.short	(.L_7 - .L_6)
	.align		4
.L_6:
        /*001c*/ 	.word	index@(_Z11calc_matrixPiii)
        /*0020*/ 	.word	0x00000000
.L_7:


//--------------------- .nv.compat                --------------------------
	.section	.nv.compat,"",@"SHT_CUDA_COMPAT_INFO"
	.align	4
        /*0000*/ 	.byte	0x02, 0x09, 0x00, 0x00, 0x02, 0x02, 0x01, 0x00, 0x02, 0x05, 0x05, 0x00, 0x03, 0x07, 0x01, 0x01
        /*0010*/ 	.byte	0x02, 0x03, 0x00, 0x00, 0x02, 0x06, 0x01, 0x00, 0x04, 0x0b, 0x08, 0x00, 0x09, 0x00, 0x00, 0x00
        /*0020*/ 	.byte	0x00, 0x00, 0x00, 0x00


//--------------------- .nv.info._Z11calc_matrixPiii --------------------------
	.section	.nv.info._Z11calc_matrixPiii,"",@"SHT_CUDA_INFO"
	.sectionflags	@""
	.align	4


	//----- nvinfo : EIATTR_CUDA_API_VERSION
	.align		4
        /*0000*/ 	.byte	0x04, 0x37
        /*0002*/ 	.short	(.L_9 - .L_8)
.L_8:
        /*0004*/ 	.word	0x00000082


	//----- nvinfo : EIATTR_KPARAM_INFO
	.align		4
.L_9:
        /*0008*/ 	.byte	0x04, 0x17
        /*000a*/ 	.short	(.L_11 - .L_10)
.L_10:
        /*000c*/ 	.word	0x00000000
        /*0010*/ 	.short	0x0002
        /*0012*/ 	.short	0x000c
        /*0014*/ 	.byte	0x00, 0xf0, 0x11, 0x00


	//----- nvinfo : EIATTR_KPARAM_INFO
	.align		4
.L_11:
        /*0018*/ 	.byte	0x04, 0x17
        /*001a*/ 	.short	(.L_13 - .L_12)
.L_12:
        /*001c*/ 	.word	0x00000000
        /*0020*/ 	.short	0x0001
        /*0022*/ 	.short	0x0008
        /*0024*/ 	.byte	0x00, 0xf0, 0x11, 0x00


	//----- nvinfo : EIATTR_KPARAM_INFO
	.align		4
.L_13:
        /*0028*/ 	.byte	0x04, 0x17
        /*002a*/ 	.short	(.L_15 - .L_14)
.L_14:
        /*002c*/ 	.word	0x00000000
        /*0030*/ 	.short	0x0000
        /*0032*/ 	.short	0x0000
        /*0034*/ 	.byte	0x00, 0xf5, 0x21, 0x00


	//----- nvinfo : EIATTR_SPARSE_MMA_MASK
	.align		4
.L_15:
        /*0038*/ 	.byte	0x03, 0x50
        /*003a*/ 	.short	0x0000


	//----- nvinfo : EIATTR_MAXREG_COUNT
	.align		4
        /*003c*/ 	.byte	0x03, 0x1b
        /*003e*/ 	.short	0x00ff


	//----- nvinfo : EIATTR_NUM_BARRIERS
	.align		4
        /*0040*/ 	.byte	0x02, 0x4c
        /*0042*/ 	.byte	0x01
	.zero		1


	//----- nvinfo : EIATTR_MERCURY_ISA_VERSION
	.align		4
        /*0044*/ 	.byte	0x03, 0x5f
        /*0046*/ 	.short	0x0101


	//----- nvinfo : EIATTR_INT_WARP_WIDE_INSTR_OFFSETS
	.align		4
        /*0048*/ 	.byte	0x04, 0x31
        /*004a*/ 	.short	(.L_17 - .L_16)


	//   ....[0]....
.L_16:
        /*004c*/ 	.word	0x000000d0


	//----- nvinfo : EIATTR_VRC_CTA_INIT_COUNT
	.align		4
.L_17:
        /*0050*/ 	.byte	0x02, 0x4a
	.zero		1
	.zero		1


	//----- nvinfo : EIATTR_EXIT_INSTR_OFFSETS
	.align		4
        /*0054*/ 	.byte	0x04, 0x1c
        /*0056*/ 	.short	(.L_19 - .L_18)


	//   ....[0]....
.L_18:
        /*0058*/ 	.word	0x000001f0


	//----- nvinfo : EIATTR_CRS_STACK_SIZE
	.align		4
.L_19:
        /*005c*/ 	.byte	0x04, 0x1e
        /*005e*/ 	.short	(.L_21 - .L_20)
.L_20:
        /*0060*/ 	.word	0x00000000


	//----- nvinfo : EIATTR_CBANK_PARAM_SIZE
	.align		4
.L_21:
        /*0064*/ 	.byte	0x03, 0x19
        /*0066*/ 	.short	0x0010


	//----- nvinfo : EIATTR_PARAM_CBANK
	.align		4
        /*0068*/ 	.byte	0x04, 0x0a
        /*006a*/ 	.short	(.L_23 - .L_22)
	.align		4
.L_22:
        /*006c*/ 	.word	index@(.nv.constant0._Z11calc_matrixPiii)
        /*0070*/ 	.short	0x0380
        /*0072*/ 	.short	0x0010


	//----- nvinfo : EIATTR_SW_WAR
	.align		4
.L_23:
        /*0074*/ 	.byte	0x04, 0x36
        /*0076*/ 	.short	(.L_25 - .L_24)
.L_24:
        /*0078*/ 	.word	0x00000008
.L_25:


//--------------------- .nv.callgraph             --------------------------
	.section	.nv.callgraph,"",@"SHT_CUDA_CALLGRAPH"
	.align	4
	.sectionentsize	8
	.align		4
        /*0000*/ 	.word	0x00000000
	.align		4
        /*0004*/ 	.word	0xffffffff
	.align		4
        /*0008*/ 	.word	0x00000000
	.align		4
        /*000c*/ 	.word	0xfffffffe
	.align		4
        /*0010*/ 	.word	0x00000000
	.align		4
        /*0014*/ 	.word	0xfffffffd
	.align		4
        /*0018*/ 	.word	0x00000000
	.align		4
        /*001c*/ 	.word	0xfffffffc


//--------------------- .nv.constant4             --------------------------
	.section	.nv.constant4,"a",@progbits
	.align	8
	.align		8
.nv.constant4:
        /*0000*/ 	.dword	g_mutex
	.align		8
        /*0008*/ 	.dword	g_mutex_sync


//--------------------- .text._Z11calc_matrixPiii --------------------------
	.section	.text._Z11calc_matrixPiii,"ax",@progbits
	.align	128
        .global         _Z11calc_matrixPiii
        .type           _Z11calc_matrixPiii,@function
        .size           _Z11calc_matrixPiii,(.L_x_3 - _Z11calc_matrixPiii)
        .other          _Z11calc_matrixPiii,@"STO_CUDA_ENTRY STV_DEFAULT"
_Z11calc_matrixPiii:
.text._Z11calc_matrixPiii:
[----:B------:R-:W-:Y:S01]  /*0000*/  LDC R1, c[0x0][0x37c] ;  /* 0x0000df00ff017b82 */ /* 0x000fe20000000800 */
[----:B------:R-:W0:Y:S07]  /*0010*/  S2R R5, SR_TID.X ;  /* 0x0000000000057919 */ /* 0x000e2e0000002100 */
[----:B------:R-:W0:Y:S01]  /*0020*/  LDC R2, c[0x0][0x364] ;  /* 0x0000d900ff027b82 */ /* 0x000e220000000800 */
[----:B------:R-:W1:Y:S07]  /*0030*/  S2R R3, SR_TID.Y ;  /* 0x0000000000037919 */ /* 0x000e6e0000002200 */
[----:B------:R-:W2:Y:S08]  /*0040*/  S2UR UR4, SR_CTAID.Y ;  /* 0x00000000000479c3 */ /* 0x000eb00000002600 */
[----:B------:R-:W3:Y:S01]  /*0050*/  LDC R7, c[0x0][0x370] ;  /* 0x0000dc00ff077b82 */ /* 0x000ee20000000800 */
[----:B0-----:R-:W-:-:S05]  /*0060*/  IMAD R0, R2, R5, RZ ;  /* 0x0000000502007224 */ /* 0x001fca00078e02ff */
[----:B-1----:R-:W-:Y:S01]  /*0070*/  LOP3.LUT P0, RZ, R0, R3, RZ, 0xfc, !PT ;  /* 0x0000000300ff7212 */ /* 0x002fe2000780fcff */
[----:B--2---:R-:W-:Y:S01]  /*0080*/  IMAD R0, R2, UR4, R3 ;  /* 0x0000000402007c24 */ /* 0x004fe2000f8e0203 */
[----:B------:R-:W0:Y:S11]  /*0090*/  LDCU.64 UR4, c[0x0][0x358] ;  /* 0x00006b00ff0477ac */ /* 0x000e360008000a00 */
[----:B---3--:R-:W-:Y:S05]  /*00a0*/  @P0 BRA `(.L_x_0) ;  /* 0x00000000002c0947 */ /* 0x008fea0003800000 */
[----:B------:R-:W1:Y:S01]  /*00b0*/  S2R R4, SR_LANEID ;  /* 0x0000000000047919 */ /* 0x000e620000000000 */
[----:B------:R-:W0:Y:S01]  /*00c0*/  LDC.64 R2, c[0x4][0x8] ;  /* 0x01000200ff027b82 */ /* 0x000e220000000a00 */
[----:B------:R-:W-:Y:S02]  /*00d0*/  VOTEU.ANY UR6, UPT, PT ;  /* 0x0000000000067886 */ /* 0x000fe400038e0100 */
[----:B------:R-:W-:Y:S02]  /*00e0*/  UFLO.U32 UR7, UR6 ;  /* 0x00000006000772bd */ /* 0x000fe400080e0000 */
[----:B------:R-:W0:Y:S04]  /*00f0*/  POPC R9, UR6 ;  /* 0x0000000600097d09 */ /* 0x000e280008000000 */
[----:B-1----:R-:W-:-:S13]  /*0100*/  ISETP.EQ.U32.AND P0, PT, R4, UR7, PT ;  /* 0x0000000704007c0c */ /* 0x002fda000bf02070 */
[----:B0-----:R0:W-:Y:S02]  /*0110*/  @P0 REDG.E.ADD.STRONG.GPU desc[UR4][R2.64], R9 ;  /* 0x000000090200098e */ /* 0x0011e4000c12e104 */
.L_x_1:
[----:B------:R-:W2:Y:S01]  /*0120*/  LDG.E.STRONG.SYS R4, desc[UR4][R2.64] ;  /* 0x0000000402047981 */ /* 0x000ea2000c1f5900 */
[----:B------:R-:W-:Y:S05]  /*0130*/  YIELD ;  /* 0x0000000000007946 */ /* 0x000fea0003800000 */
[----:B--2---:R-:W-:-:S13]  /*0140*/  ISETP.NE.AND P0, PT, R4, 0x1, PT ;  /* 0x000000010400780c */ /* 0x004fda0003f05270 */
[----:B------:R-:W-:Y:S05]  /*0150*/  @P0 BRA `(.L_x_1) ;  /* 0xfffffffc00f00947 */ /* 0x000fea000383ffff */
.L_x_0:
[----:B------:R-:W-:Y:S05]  /*0160*/  WARPSYNC.ALL ;  /* 0x0000000000007948 */ /* 0x000fea0003800000 */
[----:B------:R-:W1:Y:S01]  /*0170*/  S2UR UR6, SR_CTAID.X ;  /* 0x00000000000679c3 */ /* 0x000e620000002500 */
[----:B------:R-:W2:Y:S07]  /*0180*/  LDCU UR7, c[0x0][0x360] ;  /* 0x00006c00ff0777ac */ /* 0x000eae0008000800 */
[----:B------:R-:W-:Y:S08]  /*0190*/  BAR.SYNC.DEFER_BLOCKING 0x0 ;  /* 0x0000000000007b1d */ /* 0x000ff00000010000 */
[----:B0-----:R-:W0:Y:S01]  /*01a0*/  LDC.64 R2, c[0x0][0x380] ;  /* 0x0000e000ff027b82 */ /* 0x001e220000000a00 */
[----:B-1----:R-:W-:-:S04]  /*01b0*/  IMAD R0, R0, R7, UR6 ;  /* 0x0000000600007e24 */ /* 0x002fc8000f8e0207 */
[----:B--2---:R-:W-:-:S04]  /*01c0*/  IMAD R5, R0, UR7, R5 ;  /* 0x0000000700057c24 */ /* 0x004fc8000f8e0205 */
[----:B0-----:R-:W-:-:S05]  /*01d0*/  IMAD.WIDE R2, R5, 0x4, R2 ;  /* 0x0000000405027825 */ /* 0x001fca00078e0202 */
[----:B------:R-:W-:Y:S01]  /*01e0*/  STG.E desc[UR4][R2.64], R7 ;  /* 0x0000000702007986 */ /* 0x000fe2000c101904 */
[----:B------:R-:W-:Y:S05]  /*01f0*/  EXIT ;  /* 0x000000000000794d */ /* 0x000fea0003800000 */
.L_x_2:
[----:B------:R-:W-:-:S00]  /*0200*/  BRA `(.L_x_2) ;  /* 0xfffffffc00fc7947 */ /* 0x000fc0000383ffff */
[----:B------:R-:W-:-:S00]  /*0210*/  NOP ;  /* 0x0000000000007918 */ /* 0x000fc00000000000 */
        /* <DEDUP_REMOVED lines=14> */
.L_x_3:


//--------------------- .nv.shared.reserved.0     --------------------------
	.section	.nv.shared.reserved.0,"aw",@nobits
	.weak		__nv_reservedSMEM_offset_0_alias
	.size		__nv_reservedSMEM_offset_0_alias, 0, 64
	.other		__nv_reservedSMEM_offset_0_alias,@"STO_CUDA_RESERVED_SHARED STV_DEFAULT"
__nv_reservedSMEM_offset_0_alias:
	.zero		0
	.zero		64


//--------------------- .nv.global                --------------------------
	.section	.nv.global,"aw",@nobits
	.align	4
.nv.global:
	.type		g_mutex,@object
	.size		g_mutex,(g_mutex_sync - g_mutex)
g_mutex:
	.zero		4
	.type		g_mutex_sync,@object
	.size		g_mutex_sync,(.L_1 - g_mutex_sync)
g_mutex_sync:
	.zero		4
.L_1:


//--------------------- .nv.constant0._Z11calc_matrixPiii --------------------------
	.section	.nv.constant0._Z11calc_matrixPiii,"a",@progbits
	.sectionflags	@""
	.align	4
.nv.constant0._Z11calc_matrixPiii:
	.zero		912


//--------------------- SYMBOLS --------------------------

	.type		.nv.reservedSmem.offset0,@object
	.size		.nv.reservedSmem.offset0,0x4
